//
// Generated by NVIDIA NVVM Compiler
//
// Compiler Build ID: CL-36424714
// Cuda compilation tools, release 13.0, V13.0.88
// Based on NVVM 20.0.0
//

.version 9.0
.target sm_100
.address_size 64

	// .globl	_Z11naiveMatMulPiS_S_i

.visible .entry _Z11naiveMatMulPiS_S_i(
	.param .u64 .ptr .align 1 _Z11naiveMatMulPiS_S_i_param_0,
	.param .u64 .ptr .align 1 _Z11naiveMatMulPiS_S_i_param_1,
	.param .u64 .ptr .align 1 _Z11naiveMatMulPiS_S_i_param_2,
	.param .u32 _Z11naiveMatMulPiS_S_i_param_3
)
{
	.reg .pred 	%p<10>;
	.reg .b32 	%r<105>;
	.reg .b64 	%rd<67>;

	ld.param.u64 	%rd14, [_Z11naiveMatMulPiS_S_i_param_0];
	ld.param.u64 	%rd15, [_Z11naiveMatMulPiS_S_i_param_1];
	ld.param.u32 	%r30, [_Z11naiveMatMulPiS_S_i_param_3];
	cvta.to.global.u64 	%rd1, %rd15;
	cvta.to.global.u64 	%rd2, %rd14;
	mov.u32 	%r31, %ctaid.y;
	mov.u32 	%r32, %ntid.y;
	mov.u32 	%r33, %tid.y;
	mad.lo.s32 	%r1, %r31, %r32, %r33;
	mov.u32 	%r34, %ctaid.x;
	mov.u32 	%r35, %ntid.x;
	mov.u32 	%r36, %tid.x;
	mad.lo.s32 	%r2, %r34, %r35, %r36;
	max.s32 	%r37, %r1, %r2;
	setp.ge.s32 	%p1, %r37, %r30;
	@%p1 bra 	$L__BB0_13;
	mul.lo.s32 	%r3, %r30, %r1;
	and.b32  	%r4, %r30, 7;
	setp.lt.u32 	%p2, %r30, 8;
	mov.b32 	%r99, 0;
	mov.u32 	%r104, %r99;
	@%p2 bra 	$L__BB0_4;
	and.b32  	%r99, %r30, 2147483640;
	neg.s32 	%r93, %r99;
	mul.wide.s32 	%rd16, %r30, 4;
	add.s64 	%rd3, %rd1, %rd16;
	shl.b32 	%r7, %r30, 3;
	mul.wide.s32 	%rd17, %r30, 8;
	add.s64 	%rd4, %rd1, %rd17;
	mul.wide.s32 	%rd18, %r30, 12;
	add.s64 	%rd5, %rd1, %rd18;
	mul.wide.s32 	%rd19, %r30, 16;
	add.s64 	%rd6, %rd1, %rd19;
	mul.wide.s32 	%rd20, %r30, 20;
	add.s64 	%rd7, %rd1, %rd20;
	mul.wide.s32 	%rd21, %r30, 24;
	add.s64 	%rd8, %rd1, %rd21;
	mul.wide.s32 	%rd22, %r30, 28;
	add.s64 	%rd9, %rd1, %rd22;
	mul.wide.u32 	%rd23, %r3, 4;
	add.s64 	%rd24, %rd23, %rd2;
	add.s64 	%rd66, %rd24, 16;
	mov.b32 	%r104, 0;
	mov.u32 	%r92, %r2;
$L__BB0_3:
	.pragma "nounroll";
	mul.wide.s32 	%rd25, %r92, 4;
	add.s64 	%rd26, %rd3, %rd25;
	add.s64 	%rd27, %rd4, %rd25;
	add.s64 	%rd28, %rd5, %rd25;
	add.s64 	%rd29, %rd6, %rd25;
	add.s64 	%rd30, %rd7, %rd25;
	add.s64 	%rd31, %rd8, %rd25;
	add.s64 	%rd32, %rd9, %rd25;
	add.s64 	%rd33, %rd1, %rd25;
	ld.global.u32 	%r41, [%rd66+-16];
	ld.global.u32 	%r42, [%rd33];
	mad.lo.s32 	%r43, %r42, %r41, %r104;
	ld.global.u32 	%r44, [%rd66+-12];
	ld.global.u32 	%r45, [%rd26];
	mad.lo.s32 	%r46, %r45, %r44, %r43;
	ld.global.u32 	%r47, [%rd66+-8];
	ld.global.u32 	%r48, [%rd27];
	mad.lo.s32 	%r49, %r48, %r47, %r46;
	ld.global.u32 	%r50, [%rd66+-4];
	ld.global.u32 	%r51, [%rd28];
	mad.lo.s32 	%r52, %r51, %r50, %r49;
	ld.global.u32 	%r53, [%rd66];
	ld.global.u32 	%r54, [%rd29];
	mad.lo.s32 	%r55, %r54, %r53, %r52;
	ld.global.u32 	%r56, [%rd66+4];
	ld.global.u32 	%r57, [%rd30];
	mad.lo.s32 	%r58, %r57, %r56, %r55;
	ld.global.u32 	%r59, [%rd66+8];
	ld.global.u32 	%r60, [%rd31];
	mad.lo.s32 	%r61, %r60, %r59, %r58;
	ld.global.u32 	%r62, [%rd66+12];
	ld.global.u32 	%r63, [%rd32];
	mad.lo.s32 	%r104, %r63, %r62, %r61;
	add.s32 	%r93, %r93, 8;
	add.s32 	%r92, %r92, %r7;
	add.s64 	%rd66, %rd66, 32;
	setp.ne.s32 	%p3, %r93, 0;
	@%p3 bra 	$L__BB0_3;
$L__BB0_4:
	setp.eq.s32 	%p4, %r4, 0;
	@%p4 bra 	$L__BB0_12;
	and.b32  	%r17, %r30, 3;
	setp.lt.u32 	%p5, %r4, 4;
	@%p5 bra 	$L__BB0_7;
	add.s32 	%r65, %r99, %r3;
	mul.wide.u32 	%rd34, %r65, 4;
	add.s64 	%rd35, %rd2, %rd34;
	ld.global.u32 	%r66, [%rd35];
	mad.lo.s32 	%r67, %r99, %r30, %r2;
	mul.wide.s32 	%rd36, %r67, 4;
	add.s64 	%rd37, %rd1, %rd36;
	ld.global.u32 	%r68, [%rd37];
	mad.lo.s32 	%r69, %r68, %r66, %r104;
	cvt.u64.u32 	%rd38, %r3;
	cvt.u64.u32 	%rd39, %r99;
	add.s64 	%rd40, %rd39, %rd38;
	shl.b64 	%rd41, %rd40, 2;
	add.s64 	%rd42, %rd2, %rd41;
	ld.global.u32 	%r70, [%rd42+4];
	mul.wide.s32 	%rd43, %r30, 4;
	add.s64 	%rd44, %rd37, %rd43;
	ld.global.u32 	%r71, [%rd44];
	mad.lo.s32 	%r72, %r71, %r70, %r69;
	ld.global.u32 	%r73, [%rd42+8];
	add.s64 	%rd45, %rd44, %rd43;
	ld.global.u32 	%r74, [%rd45];
	mad.lo.s32 	%r75, %r74, %r73, %r72;
	ld.global.u32 	%r76, [%rd42+12];
	add.s64 	%rd46, %rd45, %rd43;
	ld.global.u32 	%r77, [%rd46];
	mad.lo.s32 	%r104, %r77, %r76, %r75;
	add.s32 	%r99, %r99, 4;
$L__BB0_7:
	setp.eq.s32 	%p6, %r17, 0;
	@%p6 bra 	$L__BB0_12;
	setp.eq.s32 	%p7, %r17, 1;
	@%p7 bra 	$L__BB0_10;
	add.s32 	%r79, %r99, %r3;
	mul.wide.u32 	%rd47, %r79, 4;
	add.s64 	%rd48, %rd2, %rd47;
	ld.global.u32 	%r80, [%rd48];
	mad.lo.s32 	%r81, %r99, %r30, %r2;
	mul.wide.s32 	%rd49, %r81, 4;
	add.s64 	%rd50, %rd1, %rd49;
	ld.global.u32 	%r82, [%rd50];
	mad.lo.s32 	%r83, %r82, %r80, %r104;
	cvt.u64.u32 	%rd51, %r3;
	cvt.u64.u32 	%rd52, %r99;
	add.s64 	%rd53, %rd52, %rd51;
	shl.b64 	%rd54, %rd53, 2;
	add.s64 	%rd55, %rd2, %rd54;
	ld.global.u32 	%r84, [%rd55+4];
	mul.wide.s32 	%rd56, %r30, 4;
	add.s64 	%rd57, %rd50, %rd56;
	ld.global.u32 	%r85, [%rd57];
	mad.lo.s32 	%r104, %r85, %r84, %r83;
	add.s32 	%r99, %r99, 2;
$L__BB0_10:
	and.b32  	%r86, %r30, 1;
	setp.eq.b32 	%p8, %r86, 1;
	not.pred 	%p9, %p8;
	@%p9 bra 	$L__BB0_12;
	add.s32 	%r87, %r99, %r3;
	mul.wide.u32 	%rd58, %r87, 4;
	add.s64 	%rd59, %rd2, %rd58;
	ld.global.u32 	%r88, [%rd59];
	mad.lo.s32 	%r89, %r99, %r30, %r2;
	mul.wide.s32 	%rd60, %r89, 4;
	add.s64 	%rd61, %rd1, %rd60;
	ld.global.u32 	%r90, [%rd61];
	mad.lo.s32 	%r104, %r90, %r88, %r104;
$L__BB0_12:
	ld.param.u64 	%rd65, [_Z11naiveMatMulPiS_S_i_param_2];
	add.s32 	%r91, %r3, %r2;
	cvta.to.global.u64 	%rd62, %rd65;
	mul.wide.s32 	%rd63, %r91, 4;
	add.s64 	%rd64, %rd62, %rd63;
	st.global.u32 	[%rd64], %r104;
$L__BB0_13:
	ret;

}


// ===== COMPILED SASS (sm_100) =====

	.target	sm_100

	.elftype	@"ET_EXEC"


//--------------------- .note.nv.tkinfo           --------------------------
	.section	.note.nv.tkinfo,"",@"SHT_NOTE"
	.sectionflags	@"SHF_NOTE_NV_TKINFO"
	.tkinfo
        /*0018*/ 	.word	0x00000002
        /*0030*/ 	.string	""
        /*0030*/ 	.string	"ptxas"
        /*0030*/ 	.string	"Cuda compilation tools, release 13.0, V13.0.88"
        /*0030*/ 	.string	"Build cuda_13.0.r13.0/compiler.36424714_0"
        /*0030*/ 	.string	"-arch sm_100 -m 64 "



//--------------------- .note.nv.cuinfo           --------------------------
	.section	.note.nv.cuinfo,"",@"SHT_NOTE"
	.sectionflags	@"SHF_NOTE_NV_CUINFO"
        /*0018*/ 	.short	0x0002
        /*001a*/ 	.short	0x0064
        /*001c*/ 	.short	0x0082
	.zero		2


//--------------------- .nv.info                  --------------------------
	.section	.nv.info,"",@"SHT_CUDA_INFO"
	.align	4


	//----- nvinfo : EIATTR_REGCOUNT
	.align		4
        /*0000*/ 	.byte	0x04, 0x2f
        /*0002*/ 	.short	(.L_1 - .L_0)
	.align		4
.L_0:
        /*0004*/ 	.word	index@(_Z11naiveMatMulPiS_S_i)
        /*0008*/ 	.word	0x0000001e


	//----- nvinfo : EIATTR_FRAME_SIZE
	.align		4
.L_1:
        /*000c*/ 	.byte	0x04, 0x11
        /*000e*/ 	.short	(.L_3 - .L_2)
	.align		4
.L_2:
        /*0010*/ 	.word	index@(_Z11naiveMatMulPiS_S_i)
        /*0014*/ 	.word	0x00000000


	//----- nvinfo : EIATTR_MIN_STACK_SIZE
	.align		4
.L_3:
        /*0018*/ 	.byte	0x04, 0x12
        /*001a*/ 	.short	(.L_5 - .L_4)
	.align		4
.L_4:
        /*001c*/ 	.word	index@(_Z11naiveMatMulPiS_S_i)
        /*0020*/ 	.word	0x00000000
.L_5:


//--------------------- .nv.compat                --------------------------
	.section	.nv.compat,"",@"SHT_CUDA_COMPAT_INFO"
	.align	4
        /*0000*/ 	.byte	0x02, 0x09, 0x00, 0x00, 0x02, 0x02, 0x01, 0x00, 0x02, 0x05, 0x05, 0x00, 0x03, 0x07, 0x01, 0x01
        /*0010*/ 	.byte	0x02, 0x03, 0x00, 0x00, 0x02, 0x06, 0x01, 0x00, 0x04, 0x0b, 0x08, 0x00, 0x09, 0x00, 0x00, 0x00
        /*0020*/ 	.byte	0x00, 0x00, 0x00, 0x00


//--------------------- .nv.info._Z11naiveMatMulPiS_S_i --------------------------
	.section	.nv.info._Z11naiveMatMulPiS_S_i,"",@"SHT_CUDA_INFO"
	.sectionflags	@""
	.align	4


	//----- nvinfo : EIATTR_CUDA_API_VERSION
	.align		4
        /*0000*/ 	.byte	0x04, 0x37
        /*0002*/ 	.short	(.L_7 - .L_6)
.L_6:
        /*0004*/ 	.word	0x00000082


	//----- nvinfo : EIATTR_KPARAM_INFO
	.align		4
.L_7:
        /*0008*/ 	.byte	0x04, 0x17
        /*000a*/ 	.short	(.L_9 - .L_8)
.L_8:
        /*000c*/ 	.word	0x00000000
        /*0010*/ 	.short	0x0003
        /*0012*/ 	.short	0x0018
        /*0014*/ 	.byte	0x00, 0xf0, 0x11, 0x00


	//----- nvinfo : EIATTR_KPARAM_INFO
	.align		4
.L_9:
        /*0018*/ 	.byte	0x04, 0x17
        /*001a*/ 	.short	(.L_11 - .L_10)
.L_10:
        /*001c*/ 	.word	0x00000000
        /*0020*/ 	.short	0x0002
        /*0022*/ 	.short	0x0010
        /*0024*/ 	.byte	0x00, 0xf5, 0x21, 0x00


	//----- nvinfo : EIATTR_KPARAM_INFO
	.align		4
.L_11:
        /*0028*/ 	.byte	0x04, 0x17
        /*002a*/ 	.short	(.L_13 - .L_12)
.L_12:
        /*002c*/ 	.word	0x00000000
        /*0030*/ 	.short	0x0001
        /*0032*/ 	.short	0x0008
        /*0034*/ 	.byte	0x00, 0xf5, 0x21, 0x00


	//----- nvinfo : EIATTR_KPARAM_INFO
	.align		4
.L_13:
        /*0038*/ 	.byte	0x04, 0x17
        /*003a*/ 	.short	(.L_15 - .L_14)
.L_14:
        /*003c*/ 	.word	0x00000000
        /*0040*/ 	.short	0x0000
        /*0042*/ 	.short	0x0000
        /*0044*/ 	.byte	0x00, 0xf5, 0x21, 0x00


	//----- nvinfo : EIATTR_SPARSE_MMA_MASK
	.align		4
.L_15:
        /*0048*/ 	.byte	0x03, 0x50
        /*004a*/ 	.short	0x0000


	//----- nvinfo : EIATTR_MAXREG_COUNT
	.align		4
        /*004c*/ 	.byte	0x03, 0x1b
        /*004e*/ 	.short	0x00ff


	//----- nvinfo : EIATTR_MERCURY_ISA_VERSION
	.align		4
        /*0050*/ 	.byte	0x03, 0x5f
        /*0052*/ 	.short	0x0101


	//----- nvinfo : EIATTR_VRC_CTA_INIT_COUNT
	.align		4
        /*0054*/ 	.byte	0x02, 0x4a
	.zero		1
	.zero		1


	//----- nvinfo : EIATTR_EXIT_INSTR_OFFSETS
	.align		4
        /*0058*/ 	.byte	0x04, 0x1c
        /*005a*/ 	.short	(.L_17 - .L_16)


	//   ....[0]....
.L_16:
        /*005c*/ 	.word	0x000000c0


	//   ....[1]....
        /*0060*/ 	.word	0x00000a90


	//----- nvinfo : EIATTR_CBANK_PARAM_SIZE
	.align		4
.L_17:
        /*0064*/ 	.byte	0x03, 0x19
        /*0066*/ 	.short	0x001c


	//----- nvinfo : EIATTR_PARAM_CBANK
	.align		4
        /*0068*/ 	.byte	0x04, 0x0a
        /*006a*/ 	.short	(.L_19 - .L_18)
	.align		4
.L_18:
        /*006c*/ 	.word	index@(.nv.constant0._Z11naiveMatMulPiS_S_i)
        /*0070*/ 	.short	0x0380
        /*0072*/ 	.short	0x001c


	//----- nvinfo : EIATTR_SW_WAR
	.align		4
.L_19:
        /*0074*/ 	.byte	0x04, 0x36
        /*0076*/ 	.short	(.L_21 - .L_20)
.L_20:
        /*0078*/ 	.word	0x00000008
.L_21:


//--------------------- .nv.callgraph             --------------------------
	.section	.nv.callgraph,"",@"SHT_CUDA_CALLGRAPH"
	.align	4
	.sectionentsize	8
	.align		4
        /*0000*/ 	.word	0x00000000
	.align		4
        /*0004*/ 	.word	0xffffffff
	.align		4
        /*0008*/ 	.word	0x00000000
	.align		4
        /*000c*/ 	.word	0xfffffffe
	.align		4
        /*0010*/ 	.word	0x00000000
	.align		4
        /*0014*/ 	.word	0xfffffffd
	.align		4
        /*0018*/ 	.word	0x00000000
	.align		4
        /*001c*/ 	.word	0xfffffffc


//--------------------- .text._Z11naiveMatMulPiS_S_i --------------------------
	.section	.text._Z11naiveMatMulPiS_S_i,"ax",@progbits
	.align	128
        .global         _Z11naiveMatMulPiS_S_i
        .type           _Z11naiveMatMulPiS_S_i,@function
        .size           _Z11naiveMatMulPiS_S_i,(.L_x_5 - _Z11naiveMatMulPiS_S_i)
        .other          _Z11naiveMatMulPiS_S_i,@"STO_CUDA_ENTRY STV_DEFAULT"
_Z11naiveMatMulPiS_S_i:
.text._Z11naiveMatMulPiS_S_i:
[----:B------:R-:W-:Y:S01]  /*0000*/  LDC R1, c[0x0][0x37c] ;  /* 0x0000df00ff017b82 */ /* 0x000fe20000000800 */
[----:B------:R-:W0:Y:S07]  /*0010*/  S2R R0, SR_TID.Y ;  /* 0x0000000000007919 */ /* 0x000e2e0000002200 */
[----:B------:R-:W0:Y:S01]  /*0020*/  S2UR UR4, SR_CTAID.Y ;  /* 0x00000000000479c3 */ /* 0x000e220000002600 */
[----:B------:R-:W1:Y:S01]  /*0030*/  LDCU UR20, c[0x0][0x398] ;  /* 0x00007300ff1477ac */ /* 0x000e620008000800 */
[----:B------:R-:W2:Y:S06]  /*0040*/  S2R R3, SR_TID.X ;  /* 0x0000000000037919 */ /* 0x000eac0000002100 */
[----:B------:R-:W0:Y:S08]  /*0050*/  LDC R13, c[0x0][0x364] ;  /* 0x0000d900ff0d7b82 */ /* 0x000e300000000800 */
[----:B------:R-:W2:Y:S08]  /*0060*/  S2UR UR5, SR_CTAID.X ;  /* 0x00000000000579c3 */ /* 0x000eb00000002500 */
[----:B------:R-:W2:Y:S01]  /*0070*/  LDC R2, c[0x0][0x360] ;  /* 0x0000d800ff027b82 */ /* 0x000ea20000000800 */
[----:B0-----:R-:W-:-:S02]  /*0080*/  IMAD R13, R13, UR4, R0 ;  /* 0x000000040d0d7c24 */ /* 0x001fc4000f8e0200 */
[----:B--2---:R-:W-:-:S05]  /*0090*/  IMAD R0, R2, UR5, R3 ;  /* 0x0000000502007c24 */ /* 0x004fca000f8e0203 */
[----:B------:R-:W-:-:S04]  /*00a0*/  VIMNMX R2, PT, PT, R13, R0, !PT ;  /* 0x000000000d027248 */ /* 0x000fc80007fe0100 */
[----:B-1----:R-:W-:-:S13]  /*00b0*/  ISETP.GE.AND P0, PT, R2, UR20, PT ;  /* 0x0000001402007c0c */ /* 0x002fda000bf06270 */
[----:B------:R-:W-:Y:S05]  /*00c0*/  @P0 EXIT ;  /* 0x000000000000094d */ /* 0x000fea0003800000 */
[----:B------:R-:W-:Y:S01]  /*00d0*/  UISETP.GE.U32.AND UP0, UPT, UR20, 0x8, UPT ;  /* 0x000000081400788c */ /* 0x000fe2000bf06070 */
[----:B------:R-:W-:Y:S02]  /*00e0*/  HFMA2 R12, -RZ, RZ, 0, 0 ;  /* 0x00000000ff0c7431 */ /* 0x000fe400000001ff */
[----:B------:R-:W-:Y:S01]  /*00f0*/  IMAD R13, R13, UR20, RZ ;  /* 0x000000140d0d7c24 */ /* 0x000fe2000f8e02ff */
[----:B------:R-:W-:Y:S01]  /*0100*/  UMOV UR4, URZ ;  /* 0x000000ff00047c82 */ /* 0x000fe20008000000 */
[----:B------:R-:W0:Y:S04]  /*0110*/  LDCU.64 UR18, c[0x0][0x358] ;  /* 0x00006b00ff1277ac */ /* 0x000e280008000a00 */
[----:B------:R-:W-:Y:S05]  /*0120*/  BRA.U !UP0, `(.L_x_0) ;  /* 0x0000000508047547 */ /* 0x000fea000b800000 */
[----:B------:R-:W1:Y:S01]  /*0130*/  LDCU.128 UR24, c[0x0][0x380] ;  /* 0x00007000ff1877ac */ /* 0x000e620008000c00 */
[----:B------:R-:W-:Y:S02]  /*0140*/  MOV R12, RZ ;  /* 0x000000ff000c7202 */ /* 0x000fe40000000f00 */
[----:B------:R-:W-:Y:S01]  /*0150*/  MOV R14, R0 ;  /* 0x00000000000e7202 */ /* 0x000fe20000000f00 */
[----:B------:R-:W-:-:S04]  /*0160*/  ULOP3.LUT UR4, UR20, 0x7ffffff8, URZ, 0xc0, !UPT ;  /* 0x7ffffff814047892 */ /* 0x000fc8000f8ec0ff */
[----:B------:R-:W-:Y:S01]  /*0170*/  UIADD3 UR5, UPT, UPT, -UR4, URZ, URZ ;  /* 0x000000ff04057290 */ /* 0x000fe2000fffe1ff */
[----:B-1----:R-:W-:Y:S01]  /*0180*/  MOV R2, UR24 ;  /* 0x0000001800027c02 */ /* 0x002fe20008000f00 */
[----:B------:R-:W-:Y:S01]  /*0190*/  UIMAD.WIDE UR6, UR20, 0x8, UR26 ;  /* 0x00000008140678a5 */ /* 0x000fe2000f8e021a */
[----:B------:R-:W-:Y:S01]  /*01a0*/  MOV R3, UR25 ;  /* 0x0000001900037c02 */ /* 0x000fe20008000f00 */
[----:B------:R-:W-:Y:S02]  /*01b0*/  UIMAD.WIDE UR8, UR20, 0xc, UR26 ;  /* 0x0000000c140878a5 */ /* 0x000fe4000f8e021a */
[----:B------:R-:W-:Y:S01]  /*01c0*/  UIMAD.WIDE UR10, UR20, 0x10, UR26 ;  /* 0x00000010140a78a5 */ /* 0x000fe2000f8e021a */
[----:B------:R-:W-:Y:S01]  /*01d0*/  IMAD.WIDE.U32 R2, R13, 0x4, R2 ;  /* 0x000000040d027825 */ /* 0x000fe200078e0002 */
[----:B------:R-:W-:Y:S02]  /*01e0*/  UIMAD.WIDE UR12, UR20, 0x14, UR26 ;  /* 0x00000014140c78a5 */ /* 0x000fe4000f8e021a */
[----:B------:R-:W-:Y:S01]  /*01f0*/  UIMAD.WIDE UR14, UR20, 0x18, UR26 ;  /* 0x00000018140e78a5 */ /* 0x000fe2000f8e021a */
[----:B------:R-:W-:Y:S01]  /*0200*/  IADD3 R2, P0, PT, R2, 0x10, RZ ;  /* 0x0000001002027810 */ /* 0x000fe20007f1e0ff */
[----:B------:R-:W-:-:S03]  /*0210*/  UIMAD.WIDE UR16, UR20, 0x1c, UR26 ;  /* 0x0000001c141078a5 */ /* 0x000fc6000f8e021a */
[----:B------:R-:W-:-:S09]  /*0220*/  IADD3.X R3, PT, PT, RZ, R3, RZ, P0, !PT ;  /* 0x00000003ff037210 */ /* 0x000fd200007fe4ff */
.L_x_1:
[----:B------:R-:W-:Y:S01]  /*0230*/  UIMAD.WIDE UR22, UR20, 0x4, UR26 ;  /* 0x00000004141678a5 */ /* 0x000fe2000f8e021a */
[----:B------:R-:W-:Y:S02]  /*0240*/  IMAD.MOV.U32 R23, RZ, RZ, 0x4 ;  /* 0x00000004ff177424 */ /* 0x000fe400078e00ff */
[----:B------:R-:W-:Y:S01]  /*0250*/  HFMA2 R11, -RZ, RZ, 0, 2.384185791015625e-07 ;  /* 0x00000004ff0b7431 */ /* 0x000fe200000001ff */
[----:B------:R-:W-:Y:S01]  /*0260*/  MOV R25, 0x4 ;  /* 0x0000000400197802 */ /* 0x000fe20000000f00 */
[----:B0-----:R-:W2:Y:S01]  /*0270*/  LDG.E R21, desc[UR18][R2.64+-0x10] ;  /* 0xfffff01202157981 */ /* 0x001ea2000c1e1900 */
[C---:B------:R-:W-:Y:S01]  /*0280*/  IMAD.WIDE R22, R14.reuse, R23, UR26 ;  /* 0x0000001a0e167e25 */ /* 0x040fe2000f8e0217 */
[----:B------:R-:W-:Y:S02]  /*0290*/  MOV R8, UR22 ;  /* 0x0000001600087c02 */ /* 0x000fe40008000f00 */
[----:B------:R-:W-:Y:S01]  /*02a0*/  MOV R9, UR23 ;  /* 0x0000001700097c02 */ /* 0x000fe20008000f00 */
[----:B------:R-:W3:Y:S02]  /*02b0*/  LDG.E R19, desc[UR18][R2.64+-0xc] ;  /* 0xfffff41202137981 */ /* 0x000ee4000c1e1900 */
[----:B------:R-:W-:-:S02]  /*02c0*/  IMAD.WIDE R8, R14, 0x4, R8 ;  /* 0x000000040e087825 */ /* 0x000fc400078e0208 */
[----:B------:R-:W2:Y:S01]  /*02d0*/  LDG.E R22, desc[UR18][R22.64] ;  /* 0x0000001216167981 */ /* 0x000ea2000c1e1900 */
[----:B------:R-:W-:Y:S01]  /*02e0*/  MOV R5, 0x4 ;  /* 0x0000000400057802 */ /* 0x000fe20000000f00 */
[C---:B------:R-:W-:Y:S02]  /*02f0*/  IMAD.WIDE R24, R14.reuse, R25, UR6 ;  /* 0x000000060e187e25 */ /* 0x040fe4000f8e0219 */
[----:B------:R0:W3:Y:S02]  /*0300*/  LDG.E R20, desc[UR18][R8.64] ;  /* 0x0000001208147981 */ /* 0x0000e4000c1e1900 */
[----:B------:R-:W-:Y:S02]  /*0310*/  IMAD.WIDE R10, R14, R11, UR8 ;  /* 0x000000080e0a7e25 */ /* 0x000fe4000f8e020b */
[----:B------:R-:W4:Y:S04]  /*0320*/  LDG.E R18, desc[UR18][R24.64] ;  /* 0x0000001218127981 */ /* 0x000f28000c1e1900 */
[----:B------:R-:W4:Y:S01]  /*0330*/  LDG.E R17, desc[UR18][R2.64+-0x8] ;  /* 0xfffff81202117981 */ /* 0x000f22000c1e1900 */
[----:B0-----:R-:W-:-:S02]  /*0340*/  HFMA2 R9, -RZ, RZ, 0, 2.384185791015625e-07 ;  /* 0x00000004ff097431 */ /* 0x001fc400000001ff */
[----:B------:R-:W-:Y:S01]  /*0350*/  IMAD.MOV.U32 R7, RZ, RZ, 0x4 ;  /* 0x00000004ff077424 */ /* 0x000fe200078e00ff */
[----:B------:R0:W5:Y:S01]  /*0360*/  LDG.E R16, desc[UR18][R10.64] ;  /* 0x000000120a107981 */ /* 0x000162000c1e1900 */
[----:B------:R-:W-:-:S03]  /*0370*/  IMAD.WIDE R4, R14, R5, UR10 ;  /* 0x0000000a0e047e25 */ /* 0x000fc6000f8e0205 */
[----:B------:R-:W5:Y:S01]  /*0380*/  LDG.E R15, desc[UR18][R2.64+-0x4] ;  /* 0xfffffc12020f7981 */ /* 0x000f62000c1e1900 */
[C---:B------:R-:W-:Y:S01]  /*0390*/  IMAD.WIDE R6, R14.reuse, R7, UR12 ;  /* 0x0000000c0e067e25 */ /* 0x040fe2000f8e0207 */
[----:B------:R-:W-:Y:S02]  /*03a0*/  MOV R27, 0x4 ;  /* 0x00000004001b7802 */ /* 0x000fe40000000f00 */
[----:B------:R1:W5:Y:S01]  /*03b0*/  LDG.E R4, desc[UR18][R4.64] ;  /* 0x0000001204047981 */ /* 0x000362000c1e1900 */
[----:B------:R-:W-:-:S03]  /*03c0*/  IMAD.WIDE R8, R14, R9, UR14 ;  /* 0x0000000e0e087e25 */ /* 0x000fc6000f8e0209 */
[----:B------:R-:W5:Y:S01]  /*03d0*/  LDG.E R23, desc[UR18][R2.64] ;  /* 0x0000001202177981 */ /* 0x000f62000c1e1900 */
[----:B0-----:R-:W-:-:S03]  /*03e0*/  IMAD.WIDE R10, R14, R27, UR16 ;  /* 0x000000100e0a7e25 */ /* 0x001fc6000f8e021b */
[----:B------:R-:W5:Y:S04]  /*03f0*/  LDG.E R7, desc[UR18][R6.64] ;  /* 0x0000001206077981 */ /* 0x000f68000c1e1900 */
[----:B------:R-:W5:Y:S04]  /*0400*/  LDG.E R24, desc[UR18][R2.64+0x4] ;  /* 0x0000041202187981 */ /* 0x000f68000c1e1900 */
[----:B------:R-:W5:Y:S04]  /*0410*/  LDG.E R8, desc[UR18][R8.64] ;  /* 0x0000001208087981 */ /* 0x000f68000c1e1900 */
[----:B------:R-:W5:Y:S04]  /*0420*/  LDG.E R25, desc[UR18][R2.64+0x8] ;  /* 0x0000081202197981 */ /* 0x000f68000c1e1900 */
[----:B------:R-:W5:Y:S04]  /*0430*/  LDG.E R10, desc[UR18][R10.64] ;  /* 0x000000120a0a7981 */ /* 0x000f68000c1e1900 */
[----:B------:R0:W5:Y:S01]  /*0440*/  LDG.E R27, desc[UR18][R2.64+0xc] ;  /* 0x00000c12021b7981 */ /* 0x000162000c1e1900 */
[----:B------:R-:W-:-:S04]  /*0450*/  UIADD3 UR5, UPT, UPT, UR5, 0x8, URZ ;  /* 0x0000000805057890 */ /* 0x000fc8000fffe0ff */
[----:B------:R-:W-:Y:S01]  /*0460*/  UISETP.NE.AND UP0, UPT, UR5, URZ, UPT ;  /* 0x000000ff0500728c */ /* 0x000fe2000bf05270 */
[----:B-1----:R-:W-:Y:S02]  /*0470*/  MOV R5, UR20 ;  /* 0x0000001400057c02 */ /* 0x002fe40008000f00 */
[----:B0-----:R-:W-:Y:S02]  /*0480*/  IADD3 R2, P0, PT, R2, 0x20, RZ ;  /* 0x0000002002027810 */ /* 0x001fe40007f1e0ff */
[----:B------:R-:W-:Y:S02]  /*0490*/  LEA R14, R5, R14, 0x3 ;  /* 0x0000000e050e7211 */ /* 0x000fe400078e18ff */
[----:B------:R-:W-:Y:S01]  /*04a0*/  IADD3.X R3, PT, PT, RZ, R3, RZ, P0, !PT ;  /* 0x00000003ff037210 */ /* 0x000fe200007fe4ff */
[----:B--2---:R-:W-:-:S04]  /*04b0*/  IMAD R21, R21, R22, R12 ;  /* 0x0000001615157224 */ /* 0x004fc800078e020c */
[----:B---3--:R-:W-:-:S04]  /*04c0*/  IMAD R19, R19, R20, R21 ;  /* 0x0000001413137224 */ /* 0x008fc800078e0215 */
[----:B----4-:R-:W-:-:S04]  /*04d0*/  IMAD R17, R17, R18, R19 ;  /* 0x0000001211117224 */ /* 0x010fc800078e0213 */
[----:B-----5:R-:W-:-:S04]  /*04e0*/  IMAD R15, R15, R16, R17 ;  /* 0x000000100f0f7224 */ /* 0x020fc800078e0211 */
[----:B------:R-:W-:-:S04]  /*04f0*/  IMAD R4, R23, R4, R15 ;  /* 0x0000000417047224 */ /* 0x000fc800078e020f */
[----:B------:R-:W-:-:S04]  /*0500*/  IMAD R4, R24, R7, R4 ;  /* 0x0000000718047224 */ /* 0x000fc800078e0204 */
[----:B------:R-:W-:-:S04]  /*0510*/  IMAD R4, R25, R8, R4 ;  /* 0x0000000819047224 */ /* 0x000fc800078e0204 */
[----:B------:R-:W-:Y:S01]  /*0520*/  IMAD R12, R27, R10, R4 ;  /* 0x0000000a1b0c7224 */ /* 0x000fe200078e0204 */
[----:B------:R-:W-:Y:S06]  /*0530*/  BRA.U UP0, `(.L_x_1) ;  /* 0xfffffffd003c7547 */ /* 0x000fec000b83ffff */
.L_x_0:
[----:B------:R-:W-:-:S04]  /*0540*/  ULOP3.LUT UR6, UR20, 0x7, URZ, 0xc0, !UPT ;  /* 0x0000000714067892 */ /* 0x000fc8000f8ec0ff */
[----:B------:R-:W-:-:S09]  /*0550*/  UISETP.NE.AND UP0, UPT, UR6, URZ, UPT ;  /* 0x000000ff0600728c */ /* 0x000fd2000bf05270 */
[----:B------:R-:W-:Y:S05]  /*0560*/  BRA.U !UP0, `(.L_x_2) ;  /* 0x0000000508387547 */ /* 0x000fea000b800000 */
[----:B------:R-:W-:Y:S02]  /*0570*/  UISETP.GE.U32.AND UP0, UPT, UR6, 0x4, UPT ;  /* 0x000000040600788c */ /* 0x000fe4000bf06070 */
[----:B------:R-:W-:-:S04]  /*0580*/  ULOP3.LUT UR5, UR20, 0x3, URZ, 0xc0, !UPT ;  /* 0x0000000314057892 */ /* 0x000fc8000f8ec0ff */
[----:B------:R-:W-:-:S03]  /*0590*/  UISETP.NE.AND UP1, UPT, UR5, URZ, UPT ;  /* 0x000000ff0500728c */ /* 0x000fc6000bf25270 */
[----:B------:R-:W-:Y:S08]  /*05a0*/  BRA.U !UP0, `(.L_x_3) ;  /* 0x00000001087c7547 */ /* 0x000ff0000b800000 */
[----:B------:R-:W1:Y:S01]  /*05b0*/  LDC.64 R6, c[0x0][0x388] ;  /* 0x0000e200ff067b82 */ /* 0x000e620000000a00 */
[----:B------:R-:W2:Y:S01]  /*05c0*/  LDCU.64 UR6, c[0x0][0x380] ;  /* 0x00007000ff0677ac */ /* 0x000ea20008000a00 */
[----:B------:R-:W-:Y:S01]  /*05d0*/  IMAD.U32 R9, RZ, RZ, UR4 ;  /* 0x00000004ff097e24 */ /* 0x000fe2000f8e00ff */
[C---:B------:R-:W-:Y:S02]  /*05e0*/  IADD3 R3, PT, PT, R13.reuse, UR4, RZ ;  /* 0x000000040d037c10 */ /* 0x040fe4000fffe0ff */
[----:B------:R-:W-:Y:S01]  /*05f0*/  IADD3 R10, P0, PT, R13, UR4, RZ ;  /* 0x000000040d0a7c10 */ /* 0x000fe2000ff1e0ff */
[----:B------:R-:W-:Y:S01]  /*0600*/  IMAD R9, R9, UR20, R0 ;  /* 0x0000001409097c24 */ /* 0x000fe2000f8e0200 */
[----:B------:R-:W-:Y:S01]  /*0610*/  MOV R11, UR20 ;  /* 0x00000014000b7c02 */ /* 0x000fe20008000f00 */
[----:B------:R-:W3:Y:S01]  /*0620*/  LDC.64 R4, c[0x0][0x380] ;  /* 0x0000e000ff047b82 */ /* 0x000ee20000000a00 */
[----:B------:R-:W-:Y:S01]  /*0630*/  MOV R15, UR20 ;  /* 0x00000014000f7c02 */ /* 0x000fe20008000f00 */
[----:B-1----:R-:W-:Y:S01]  /*0640*/  IMAD.WIDE R6, R9, 0x4, R6 ;  /* 0x0000000409067825 */ /* 0x002fe200078e0206 */
[----:B------:R-:W-:-:S05]  /*0650*/  MOV R9, UR20 ;  /* 0x0000001400097c02 */ /* 0x000fca0008000f00 */
[----:B------:R-:W-:Y:S02]  /*0660*/  IMAD.WIDE R8, R9, 0x4, R6 ;  /* 0x0000000409087825 */ /* 0x000fe400078e0206 */
[----:B0-----:R-:W4:Y:S02]  /*0670*/  LDG.E R6, desc[UR18][R6.64] ;  /* 0x0000001206067981 */ /* 0x001f24000c1e1900 */
[----:B---3--:R-:W-:Y:S01]  /*0680*/  IMAD.WIDE.U32 R4, R3, 0x4, R4 ;  /* 0x0000000403047825 */ /* 0x008fe200078e0004 */
[----:B------:R-:W-:Y:S01]  /*0690*/  IADD3.X R3, PT, PT, RZ, RZ, RZ, P0, !PT ;  /* 0x000000ffff037210 */ /* 0x000fe200007fe4ff */
[----:B------:R-:W3:Y:S01]  /*06a0*/  LDG.E R17, desc[UR18][R8.64] ;  /* 0x0000001208117981 */ /* 0x000ee2000c1e1900 */
[----:B--2---:R-:W-:-:S03]  /*06b0*/  LEA R2, P0, R10, UR6, 0x2 ;  /* 0x000000060a027c11 */ /* 0x004fc6000f8010ff */
[----:B------:R-:W4:Y:S01]  /*06c0*/  LDG.E R5, desc[UR18][R4.64] ;  /* 0x0000001204057981 */ /* 0x000f22000c1e1900 */
[----:B------:R-:W-:Y:S01]  /*06d0*/  LEA.HI.X R3, R10, UR7, R3, 0x2, P0 ;  /* 0x000000070a037c11 */ /* 0x000fe200080f1403 */
[----:B------:R-:W-:-:S04]  /*06e0*/  IMAD.WIDE R10, R11, 0x4, R8 ;  /* 0x000000040b0a7825 */ /* 0x000fc800078e0208 */
[----:B------:R-:W3:Y:S01]  /*06f0*/  LDG.E R16, desc[UR18][R2.64+0x4] ;  /* 0x0000041202107981 */ /* 0x000ee2000c1e1900 */
[----:B------:R-:W-:-:S03]  /*0700*/  IMAD.WIDE R14, R15, 0x4, R10 ;  /* 0x000000040f0e7825 */ /* 0x000fc600078e020a */
[----:B------:R-:W2:Y:S04]  /*0710*/  LDG.E R19, desc[UR18][R10.64] ;  /* 0x000000120a137981 */ /* 0x000ea8000c1e1900 */
[----:B------:R-:W2:Y:S04]  /*0720*/  LDG.E R18, desc[UR18][R2.64+0x8] ;  /* 0x0000081202127981 */ /* 0x000ea8000c1e1900 */
[----:B------:R-:W5:Y:S04]  /*0730*/  LDG.E R20, desc[UR18][R2.64+0xc] ;  /* 0x00000c1202147981 */ /* 0x000f68000c1e1900 */
[----:B------:R-:W5:Y:S01]  /*0740*/  LDG.E R14, desc[UR18][R14.64] ;  /* 0x000000120e0e7981 */ /* 0x000f62000c1e1900 */
[----:B------:R-:W-:Y:S01]  /*0750*/  UIADD3 UR4, UPT, UPT, UR4, 0x4, URZ ;  /* 0x0000000404047890 */ /* 0x000fe2000fffe0ff */
[----:B----4-:R-:W-:-:S04]  /*0760*/  IMAD R5, R5, R6, R12 ;  /* 0x0000000605057224 */ /* 0x010fc800078e020c */
[----:B---3--:R-:W-:-:S04]  /*0770*/  IMAD R5, R16, R17, R5 ;  /* 0x0000001110057224 */ /* 0x008fc800078e0205 */
[----:B--2---:R-:W-:-:S04]  /*0780*/  IMAD R5, R18, R19, R5 ;  /* 0x0000001312057224 */ /* 0x004fc800078e0205 */
[----:B-----5:R-:W-:-:S07]  /*0790*/  IMAD R12, R20, R14, R5 ;  /* 0x0000000e140c7224 */ /* 0x020fce00078e0205 */
.L_x_3:
[----:B------:R-:W-:Y:S05]  /*07a0*/  BRA.U !UP1, `(.L_x_2) ;  /* 0x0000000109a87547 */ /* 0x000fea000b800000 */
[----:B------:R-:W-:Y:S01]  /*07b0*/  UISETP.NE.AND UP0, UPT, UR5, 0x1, UPT ;  /* 0x000000010500788c */ /* 0x000fe2000bf05270 */
[----:B------:R-:W-:Y:S01]  /*07c0*/  MOV R7, UR4 ;  /* 0x0000000400077c02 */ /* 0x000fe20008000f00 */
[----:B------:R-:W-:Y:S02]  /*07d0*/  ULOP3.LUT UR5, UR20, 0x1, URZ, 0xc0, !UPT ;  /* 0x0000000114057892 */ /* 0x000fe4000f8ec0ff */
[----:B------:R-:W-:Y:S02]  /*07e0*/  MOV R15, UR20 ;  /* 0x00000014000f7c02 */ /* 0x000fe40008000f00 */
[----:B------:R-:W-:Y:S01]  /*07f0*/  UISETP.NE.U32.AND UP1, UPT, UR5, 0x1, UPT ;  /* 0x000000010500788c */ /* 0x000fe2000bf25070 */
[----:B------:R-:W-:-:S04]  /*0800*/  PLOP3.LUT P1, PT, PT, PT, UP0, 0x80, 0x8 ;  /* 0x000000000008781c */ /* 0x000fc80003f2f008 */
[----:B------:R-:W1:Y:S01]  /*0810*/  @UP0 LDCU.128 UR8, c[0x0][0x380] ;  /* 0x00007000ff0807ac */ /* 0x000e620008000c00 */
[----:B------:R-:W-:Y:S01]  /*0820*/  PLOP3.LUT P0, PT, PT, PT, UP1, 0x80, 0x8 ;  /* 0x000000000008781c */ /* 0x000fe20003f0f018 */
[----:B------:R-:W2:Y:S04]  /*0830*/  @UP0 LDCU.64 UR6, c[0x0][0x380] ;  /* 0x00007000ff0607ac */ /* 0x000ea80008000a00 */
[----:B------:R-:W3:Y:S03]  /*0840*/  @!UP1 LDCU.128 UR12, c[0x0][0x380] ;  /* 0x00007000ff0c97ac */ /* 0x000ee60008000c00 */
[C---:B------:R-:W-:Y:S02]  /*0850*/  @P1 IADD3 R3, PT, PT, R13.reuse, UR4, RZ ;  /* 0x000000040d031c10 */ /* 0x040fe4000fffe0ff */
[----:B------:R-:W-:Y:S01]  /*0860*/  @P1 IADD3 R6, P2, PT, R13, UR4, RZ ;  /* 0x000000040d061c10 */ /* 0x000fe2000ff5e0ff */
[----:B------:R-:W-:Y:S01]  /*0870*/  @UP0 UIADD3 UR4, UPT, UPT, UR4, 0x2, URZ ;  /* 0x0000000204040890 */ /* 0x000fe2000fffe0ff */
[----:B-1----:R-:W-:Y:S01]  /*0880*/  MOV R11, UR9 ;  /* 0x00000009000b7c02 */ /* 0x002fe20008000f00 */
[----:B------:R-:W-:Y:S01]  /*0890*/  IMAD.U32 R10, RZ, RZ, UR8 ;  /* 0x00000008ff0a7e24 */ /* 0x000fe2000f8e00ff */
[----:B------:R-:W-:-:S02]  /*08a0*/  MOV R4, UR10 ;  /* 0x0000000a00047c02 */ /* 0x000fc40008000f00 */
[----:B------:R-:W-:Y:S01]  /*08b0*/  MOV R5, UR11 ;  /* 0x0000000b00057c02 */ /* 0x000fe20008000f00 */
[----:B------:R-:W-:-:S04]  /*08c0*/  @P1 IMAD.WIDE.U32 R10, R3, 0x4, R10 ;  /* 0x00000004030a1825 */ /* 0x000fc800078e000a */
[----:B------:R-:W-:Y:S01]  /*08d0*/  @P1 IMAD R3, R7, UR20, R0 ;  /* 0x0000001407031c24 */ /* 0x000fe2000f8e0200 */
[----:B------:R-:W-:Y:S01]  /*08e0*/  @P1 IADD3.X R7, PT, PT, RZ, RZ, RZ, P2, !PT ;  /* 0x000000ffff071210 */ /* 0x000fe200017fe4ff */
[----:B------:R-:W-:Y:S01]  /*08f0*/  IMAD.U32 R19, RZ, RZ, UR4 ;  /* 0x00000004ff137e24 */ /* 0x000fe2000f8e00ff */
[C---:B--2---:R-:W-:Y:S01]  /*0900*/  @P1 LEA R2, P2, R6.reuse, UR6, 0x2 ;  /* 0x0000000606021c11 */ /* 0x044fe2000f8410ff */
[----:B------:R-:W-:Y:S01]  /*0910*/  @P1 IMAD.WIDE R4, R3, 0x4, R4 ;  /* 0x0000000403041825 */ /* 0x000fe200078e0204 */
[----:B------:R-:W-:Y:S01]  /*0920*/  @!P0 IADD3 R17, PT, PT, R13, UR4, RZ ;  /* 0x000000040d118c10 */ /* 0x000fe2000fffe0ff */
[----:B0-----:R-:W2:Y:S01]  /*0930*/  @P1 LDG.E R11, desc[UR18][R10.64] ;  /* 0x000000120a0b1981 */ /* 0x001ea2000c1e1900 */
[----:B------:R-:W-:Y:S01]  /*0940*/  @P1 LEA.HI.X R3, R6, UR7, R7, 0x2, P2 ;  /* 0x0000000706031c11 */ /* 0x000fe200090f1407 */
[----:B------:R-:W-:Y:S01]  /*0950*/  @!P0 IMAD R19, R19, UR20, R0 ;  /* 0x0000001413138c24 */ /* 0x000fe2000f8e0200 */
[----:B---3--:R-:W-:Y:S01]  /*0960*/  MOV R6, UR12 ;  /* 0x0000000c00067c02 */ /* 0x008fe20008000f00 */
[----:B------:R-:W-:Y:S01]  /*0970*/  @P1 IMAD.WIDE R14, R15, 0x4, R4 ;  /* 0x000000040f0e1825 */ /* 0x000fe200078e0204 */
[----:B------:R-:W-:Y:S01]  /*0980*/  MOV R7, UR13 ;  /* 0x0000000d00077c02 */ /* 0x000fe20008000f00 */
[----:B------:R-:W2:Y:S01]  /*0990*/  @P1 LDG.E R4, desc[UR18][R4.64] ;  /* 0x0000001204041981 */ /* 0x000ea2000c1e1900 */
[----:B------:R-:W-:-:S02]  /*09a0*/  MOV R8, UR14 ;  /* 0x0000000e00087c02 */ /* 0x000fc40008000f00 */
[----:B------:R-:W-:Y:S01]  /*09b0*/  MOV R9, UR15 ;  /* 0x0000000f00097c02 */ /* 0x000fe20008000f00 */
[----:B------:R-:W-:Y:S01]  /*09c0*/  @!P0 IMAD.WIDE.U32 R6, R17, 0x4, R6 ;  /* 0x0000000411068825 */ /* 0x000fe200078e0006 */
[----:B------:R-:W3:Y:S03]  /*09d0*/  @P1 LDG.E R14, desc[UR18][R14.64] ;  /* 0x000000120e0e1981 */ /* 0x000ee6000c1e1900 */
[----:B------:R-:W-:Y:S01]  /*09e0*/  @!P0 IMAD.WIDE R8, R19, 0x4, R8 ;  /* 0x0000000413088825 */ /* 0x000fe200078e0208 */
[----:B------:R-:W3:Y:S04]  /*09f0*/  @P1 LDG.E R2, desc[UR18][R2.64+0x4] ;  /* 0x0000041202021981 */ /* 0x000ee8000c1e1900 */
[----:B------:R-:W4:Y:S04]  /*0a00*/  @!P0 LDG.E R7, desc[UR18][R6.64] ;  /* 0x0000001206078981 */ /* 0x000f28000c1e1900 */
[----:B------:R-:W4:Y:S01]  /*0a10*/  @!P0 LDG.E R8, desc[UR18][R8.64] ;  /* 0x0000001208088981 */ /* 0x000f22000c1e1900 */
[----:B--2---:R-:W-:-:S04]  /*0a20*/  @P1 IMAD R11, R11, R4, R12 ;  /* 0x000000040b0b1224 */ /* 0x004fc800078e020c */
[----:B---3--:R-:W-:-:S04]  /*0a30*/  @P1 IMAD R12, R2, R14, R11 ;  /* 0x0000000e020c1224 */ /* 0x008fc800078e020b */
[----:B----4-:R-:W-:-:S07]  /*0a40*/  @!P0 IMAD R12, R7, R8, R12 ;  /* 0x00000008070c8224 */ /* 0x010fce00078e020c */
.L_x_2:
[----:B------:R-:W1:Y:S01]  /*0a50*/  LDC.64 R2, c[0x0][0x390] ;  /* 0x0000e400ff027b82 */ /* 0x000e620000000a00 */
[----:B------:R-:W-:-:S05]  /*0a60*/  IADD3 R13, PT, PT, R0, R13, RZ ;  /* 0x0000000d000d7210 */ /* 0x000fca0007ffe0ff */
[----:B-1----:R-:W-:-:S05]  /*0a70*/  IMAD.WIDE R2, R13, 0x4, R2 ;  /* 0x000000040d027825 */ /* 0x002fca00078e0202 */
[----:B0-----:R-:W-:Y:S01]  /*0a80*/  STG.E desc[UR18][R2.64], R12 ;  /* 0x0000000c02007986 */ /* 0x001fe2000c101912 */
[----:B------:R-:W-:Y:S05]  /*0a90*/  EXIT ;  /* 0x000000000000794d */ /* 0x000fea0003800000 */
.L_x_4:
[----:B------:R-:W-:-:S00]  /*0aa0*/  BRA `(.L_x_4) ;  /* 0xfffffffc00fc7947 */ /* 0x000fc0000383ffff */
[----:B------:R-:W-:-:S00]  /*0ab0*/  NOP ;  /* 0x0000000000007918 */ /* 0x000fc00000000000 */
        /* <DEDUP_REMOVED lines=12> */
.L_x_5:


//--------------------- .nv.shared.reserved.0     --------------------------
	.section	.nv.shared.reserved.0,"aw",@nobits
	.weak		__nv_reservedSMEM_offset_0_alias
	.size		__nv_reservedSMEM_offset_0_alias, 0, 64
	.other		__nv_reservedSMEM_offset_0_alias,@"STO_CUDA_RESERVED_SHARED STV_DEFAULT"
__nv_reservedSMEM_offset_0_alias:
	.zero		0
	.zero		64


//--------------------- .nv.constant0._Z11naiveMatMulPiS_S_i --------------------------
	.section	.nv.constant0._Z11naiveMatMulPiS_S_i,"a",@progbits
	.sectionflags	@""
	.align	4
.nv.constant0._Z11naiveMatMulPiS_S_i:
	.zero		924


//--------------------- SYMBOLS --------------------------

	.type		.nv.reservedSmem.offset0,@object
	.size		.nv.reservedSmem.offset0,0x4
